//
// Generated by NVIDIA NVVM Compiler
//
// Compiler Build ID: CL-36424714
// Cuda compilation tools, release 13.0, V13.0.88
// Based on NVVM 20.0.0
//

.version 9.0
.target sm_100
.address_size 64

	// .globl	_Z4findPcPii
.const .align 1 .b8 key[30];

.visible .entry _Z4findPcPii(
	.param .u64 .ptr .align 1 _Z4findPcPii_param_0,
	.param .u64 .ptr .align 1 _Z4findPcPii_param_1,
	.param .u32 _Z4findPcPii_param_2
)
{
	.reg .pred 	%p<12>;
	.reg .b16 	%rs<12>;
	.reg .b32 	%r<13>;
	.reg .b64 	%rd<13>;

	ld.param.u64 	%rd2, [_Z4findPcPii_param_0];
	ld.param.u64 	%rd3, [_Z4findPcPii_param_1];
	ld.param.u32 	%r5, [_Z4findPcPii_param_2];
	mov.u32 	%r6, %ctaid.x;
	mov.u32 	%r7, %ntid.x;
	mov.u32 	%r8, %tid.x;
	mad.lo.s32 	%r1, %r6, %r7, %r8;
	setp.ge.s32 	%p2, %r1, %r5;
	@%p2 bra 	$L__BB0_9;
	mul.lo.s32 	%r2, %r1, 30;
	cvta.to.global.u64 	%rd1, %rd2;
	mov.b32 	%r12, 0;
	mov.u64 	%rd10, key;
$L__BB0_2:
	add.s32 	%r10, %r12, %r2;
	cvt.s64.s32 	%rd4, %r10;
	add.s64 	%rd5, %rd1, %rd4;
	ld.global.u8 	%rs1, [%rd5];
	setp.eq.s16 	%p3, %rs1, 0;
	@%p3 bra 	$L__BB0_4;
	cvt.u64.u32 	%rd6, %r12;
	add.s64 	%rd8, %rd10, %rd6;
	ld.const.u8 	%rs10, [%rd8];
	bra.uni 	$L__BB0_5;
$L__BB0_4:
	cvt.u64.u32 	%rd9, %r12;
	add.s64 	%rd11, %rd10, %rd9;
	ld.const.u8 	%rs10, [%rd11];
	setp.eq.s16 	%p5, %rs10, 0;
	mov.pred 	%p11, -1;
	mov.b16 	%rs11, 0;
	@%p5 bra 	$L__BB0_7;
$L__BB0_5:
	setp.ne.s16 	%p7, %rs1, %rs10;
	mov.pred 	%p11, 0;
	mov.u16 	%rs11, %rs10;
	@%p7 bra 	$L__BB0_7;
	add.s32 	%r12, %r12, 1;
	bra.uni 	$L__BB0_2;
$L__BB0_7:
	or.b16  	%rs8, %rs1, %rs11;
	and.b16  	%rs9, %rs8, 255;
	setp.ne.s16 	%p8, %rs9, 0;
	not.pred 	%p9, %p11;
	or.pred  	%p10, %p9, %p8;
	@%p10 bra 	$L__BB0_9;
	cvta.to.global.u64 	%rd12, %rd3;
	atom.global.min.s32 	%r11, [%rd12], %r1;
$L__BB0_9:
	ret;

}


// ===== COMPILED SASS (sm_100) =====

	.target	sm_100

	.elftype	@"ET_EXEC"


//--------------------- .note.nv.tkinfo           --------------------------
	.section	.note.nv.tkinfo,"",@"SHT_NOTE"
	.sectionflags	@"SHF_NOTE_NV_TKINFO"
	.tkinfo
        /*0018*/ 	.word	0x00000002
        /*0030*/ 	.string	""
        /*0030*/ 	.string	"ptxas"
        /*0030*/ 	.string	"Cuda compilation tools, release 13.0, V13.0.88"
        /*0030*/ 	.string	"Build cuda_13.0.r13.0/compiler.36424714_0"
        /*0030*/ 	.string	"-arch sm_100 -m 64 "



//--------------------- .note.nv.cuinfo           --------------------------
	.section	.note.nv.cuinfo,"",@"SHT_NOTE"
	.sectionflags	@"SHF_NOTE_NV_CUINFO"
        /*0018*/ 	.short	0x0002
        /*001a*/ 	.short	0x0064
        /*001c*/ 	.short	0x0082
	.zero		2


//--------------------- .nv.info                  --------------------------
	.section	.nv.info,"",@"SHT_CUDA_INFO"
	.align	4


	//----- nvinfo : EIATTR_REGCOUNT
	.align		4
        /*0000*/ 	.byte	0x04, 0x2f
        /*0002*/ 	.short	(.L_2 - .L_1)
	.align		4
.L_1:
        /*0004*/ 	.word	index@(_Z4findPcPii)
        /*0008*/ 	.word	0x00000008


	//----- nvinfo : EIATTR_FRAME_SIZE
	.align		4
.L_2:
        /*000c*/ 	.byte	0x04, 0x11
        /*000e*/ 	.short	(.L_4 - .L_3)
	.align		4
.L_3:
        /*0010*/ 	.word	index@(_Z4findPcPii)
        /*0014*/ 	.word	0x00000000


	//----- nvinfo : EIATTR_MIN_STACK_SIZE
	.align		4
.L_4:
        /*0018*/ 	.byte	0x04, 0x12
        /*001a*/ 	.short	(.L_6 - .L_5)
	.align		4
.L_5:
        /*001c*/ 	.word	index@(_Z4findPcPii)
        /*0020*/ 	.word	0x00000000
.L_6:


//--------------------- .nv.compat                --------------------------
	.section	.nv.compat,"",@"SHT_CUDA_COMPAT_INFO"
	.align	4
        /*0000*/ 	.byte	0x02, 0x09, 0x00, 0x00, 0x02, 0x02, 0x01, 0x00, 0x02, 0x05, 0x05, 0x00, 0x03, 0x07, 0x01, 0x01
        /*0010*/ 	.byte	0x02, 0x03, 0x00, 0x00, 0x02, 0x06, 0x01, 0x00, 0x04, 0x0b, 0x08, 0x00, 0x09, 0x00, 0x00, 0x00
        /*0020*/ 	.byte	0x00, 0x00, 0x00, 0x00


//--------------------- .nv.info._Z4findPcPii     --------------------------
	.section	.nv.info._Z4findPcPii,"",@"SHT_CUDA_INFO"
	.sectionflags	@""
	.align	4


	//----- nvinfo : EIATTR_CUDA_API_VERSION
	.align		4
        /*0000*/ 	.byte	0x04, 0x37
        /*0002*/ 	.short	(.L_8 - .L_7)
.L_7:
        /*0004*/ 	.word	0x00000082


	//----- nvinfo : EIATTR_KPARAM_INFO
	.align		4
.L_8:
        /*0008*/ 	.byte	0x04, 0x17
        /*000a*/ 	.short	(.L_10 - .L_9)
.L_9:
        /*000c*/ 	.word	0x00000000
        /*0010*/ 	.short	0x0002
        /*0012*/ 	.short	0x0010
        /*0014*/ 	.byte	0x00, 0xf0, 0x11, 0x00


	//----- nvinfo : EIATTR_KPARAM_INFO
	.align		4
.L_10:
        /*0018*/ 	.byte	0x04, 0x17
        /*001a*/ 	.short	(.L_12 - .L_11)
.L_11:
        /*001c*/ 	.word	0x00000000
        /*0020*/ 	.short	0x0001
        /*0022*/ 	.short	0x0008
        /*0024*/ 	.byte	0x00, 0xf5, 0x21, 0x00


	//----- nvinfo : EIATTR_KPARAM_INFO
	.align		4
.L_12:
        /*0028*/ 	.byte	0x04, 0x17
        /*002a*/ 	.short	(.L_14 - .L_13)
.L_13:
        /*002c*/ 	.word	0x00000000
        /*0030*/ 	.short	0x0000
        /*0032*/ 	.short	0x0000
        /*0034*/ 	.byte	0x00, 0xf5, 0x21, 0x00


	//----- nvinfo : EIATTR_SPARSE_MMA_MASK
	.align		4
.L_14:
        /*0038*/ 	.byte	0x03, 0x50
        /*003a*/ 	.short	0x0000


	//----- nvinfo : EIATTR_MAXREG_COUNT
	.align		4
        /*003c*/ 	.byte	0x03, 0x1b
        /*003e*/ 	.short	0x00ff


	//----- nvinfo : EIATTR_MERCURY_ISA_VERSION
	.align		4
        /*0040*/ 	.byte	0x03, 0x5f
        /*0042*/ 	.short	0x0101


	//----- nvinfo : EIATTR_INT_WARP_WIDE_INSTR_OFFSETS
	.align		4
        /*0044*/ 	.byte	0x04, 0x31
        /*0046*/ 	.short	(.L_16 - .L_15)


	//   ....[0]....
.L_15:
        /*0048*/ 	.word	0x00000280


	//   ....[1]....
        /*004c*/ 	.word	0x00000290


	//----- nvinfo : EIATTR_VRC_CTA_INIT_COUNT
	.align		4
.L_16:
        /*0050*/ 	.byte	0x02, 0x4a
	.zero		1
	.zero		1


	//----- nvinfo : EIATTR_EXIT_INSTR_OFFSETS
	.align		4
        /*0054*/ 	.byte	0x04, 0x1c
        /*0056*/ 	.short	(.L_18 - .L_17)


	//   ....[0]....
.L_17:
        /*0058*/ 	.word	0x00000070


	//   ....[1]....
        /*005c*/ 	.word	0x00000250


	//   ....[2]....
        /*0060*/ 	.word	0x000002e0


	//----- nvinfo : EIATTR_CRS_STACK_SIZE
	.align		4
.L_18:
        /*0064*/ 	.byte	0x04, 0x1e
        /*0066*/ 	.short	(.L_20 - .L_19)
.L_19:
        /*0068*/ 	.word	0x00000000


	//----- nvinfo : EIATTR_CBANK_PARAM_SIZE
	.align		4
.L_20:
        /*006c*/ 	.byte	0x03, 0x19
        /*006e*/ 	.short	0x0014


	//----- nvinfo : EIATTR_PARAM_CBANK
	.align		4
        /*0070*/ 	.byte	0x04, 0x0a
        /*0072*/ 	.short	(.L_22 - .L_21)
	.align		4
.L_21:
        /*0074*/ 	.word	index@(.nv.constant0._Z4findPcPii)
        /*0078*/ 	.short	0x0380
        /*007a*/ 	.short	0x0014


	//----- nvinfo : EIATTR_SW_WAR
	.align		4
.L_22:
        /*007c*/ 	.byte	0x04, 0x36
        /*007e*/ 	.short	(.L_24 - .L_23)
.L_23:
        /*0080*/ 	.word	0x00000008
.L_24:


//--------------------- .nv.callgraph             --------------------------
	.section	.nv.callgraph,"",@"SHT_CUDA_CALLGRAPH"
	.align	4
	.sectionentsize	8
	.align		4
        /*0000*/ 	.word	0x00000000
	.align		4
        /*0004*/ 	.word	0xffffffff
	.align		4
        /*0008*/ 	.word	0x00000000
	.align		4
        /*000c*/ 	.word	0xfffffffe
	.align		4
        /*0010*/ 	.word	0x00000000
	.align		4
        /*0014*/ 	.word	0xfffffffd
	.align		4
        /*0018*/ 	.word	0x00000000
	.align		4
        /*001c*/ 	.word	0xfffffffc


//--------------------- .nv.constant3             --------------------------
	.section	.nv.constant3,"a",@progbits
.nv.constant3:
	.type		key,@object
	.size		key,(.L_0 - key)
key:
	.zero		30
.L_0:


//--------------------- .text._Z4findPcPii        --------------------------
	.section	.text._Z4findPcPii,"ax",@progbits
	.align	128
        .global         _Z4findPcPii
        .type           _Z4findPcPii,@function
        .size           _Z4findPcPii,(.L_x_6 - _Z4findPcPii)
        .other          _Z4findPcPii,@"STO_CUDA_ENTRY STV_DEFAULT"
_Z4findPcPii:
.text._Z4findPcPii:
[----:B------:R-:W-:Y:S01]  /*0000*/  LDC R1, c[0x0][0x37c] ;  /* 0x0000df00ff017b82 */ /* 0x000fe20000000800 */
[----:B------:R-:W0:Y:S07]  /*0010*/  S2R R3, SR_TID.X ;  /* 0x0000000000037919 */ /* 0x000e2e0000002100 */
[----:B------:R-:W0:Y:S01]  /*0020*/  S2UR UR4, SR_CTAID.X ;  /* 0x00000000000479c3 */ /* 0x000e220000002500 */
[----:B------:R-:W1:Y:S07]  /*0030*/  LDCU UR5, c[0x0][0x390] ;  /* 0x00007200ff0577ac */ /* 0x000e6e0008000800 */
[----:B------:R-:W0:Y:S02]  /*0040*/  LDC R0, c[0x0][0x360] ;  /* 0x0000d800ff007b82 */ /* 0x000e240000000800 */
[----:B0-----:R-:W-:-:S05]  /*0050*/  IMAD R0, R0, UR4, R3 ;  /* 0x0000000400007c24 */ /* 0x001fca000f8e0203 */
[----:B-1----:R-:W-:-:S13]  /*0060*/  ISETP.GE.AND P0, PT, R0, UR5, PT ;  /* 0x0000000500007c0c */ /* 0x002fda000bf06270 */
[----:B------:R-:W-:Y:S05]  /*0070*/  @P0 EXIT ;  /* 0x000000000000094d */ /* 0x000fea0003800000 */
[----:B------:R-:W-:Y:S01]  /*0080*/  BSSY.RECONVERGENT B0, `(.L_x_0) ;  /* 0x0000019000007945 */ /* 0x000fe20003800200 */
[----:B------:R-:W-:Y:S01]  /*0090*/  IMAD.MOV.U32 R5, RZ, RZ, RZ ;  /* 0x000000ffff057224 */ /* 0x000fe200078e00ff */
[----:B------:R-:W0:Y:S01]  /*00a0*/  LDCU.64 UR6, c[0x0][0x358] ;  /* 0x00006b00ff0677ac */ /* 0x000e220008000a00 */
[----:B------:R-:W1:Y:S05]  /*00b0*/  LDCU.64 UR4, c[0x0][0x380] ;  /* 0x00007000ff0477ac */ /* 0x000e6a0008000a00 */
.L_x_4:
[----:B------:R-:W-:-:S05]  /*00c0*/  IMAD R3, R0, 0x1e, R5 ;  /* 0x0000001e00037824 */ /* 0x000fca00078e0205 */
[----:B-1----:R-:W-:-:S04]  /*00d0*/  IADD3 R2, P0, PT, R3, UR4, RZ ;  /* 0x0000000403027c10 */ /* 0x002fc8000ff1e0ff */
[----:B------:R-:W-:-:S06]  /*00e0*/  LEA.HI.X.SX32 R3, R3, UR5, 0x1, P0 ;  /* 0x0000000503037c11 */ /* 0x000fcc00080f0eff */
[----:B0-----:R-:W2:Y:S01]  /*00f0*/  LDG.E.U8 R3, desc[UR6][R2.64] ;  /* 0x0000000602037981 */ /* 0x001ea2000c1e1100 */
[----:B------:R-:W-:Y:S01]  /*0100*/  BSSY.RELIABLE B1, `(.L_x_1) ;  /* 0x000000b000017945 */ /* 0x000fe20003800100 */
[----:B--2---:R-:W-:-:S13]  /*0110*/  ISETP.NE.AND P0, PT, R3, RZ, PT ;  /* 0x000000ff0300720c */ /* 0x004fda0003f05270 */
[----:B------:R0:W1:Y:S01]  /*0120*/  @P0 LDC.U8 R4, c[0x3][R5] ;  /* 0x00c0000005040b82 */ /* 0x0000620000000000 */
[----:B------:R-:W-:Y:S05]  /*0130*/  @P0 BRA `(.L_x_2) ;  /* 0x00000000001c0947 */ /* 0x000fea0003800000 */
[----:B------:R-:W2:Y:S01]  /*0140*/  LDC.U8 R2, c[0x3][R5] ;  /* 0x00c0000005027b82 */ /* 0x000ea20000000000 */
[----:B------:R-:W-:Y:S02]  /*0150*/  PLOP3.LUT P0, PT, PT, PT, PT, 0x80, 0x8 ;  /* 0x000000000008781c */ /* 0x000fe40003f0f070 */
[----:B-1----:R-:W-:Y:S02]  /*0160*/  PRMT R4, RZ, 0x7610, R4 ;  /* 0x00007610ff047816 */ /* 0x002fe40000000004 */
[----:B--2---:R-:W-:-:S13]  /*0170*/  ISETP.NE.AND P1, PT, R2, RZ, PT ;  /* 0x000000ff0200720c */ /* 0x004fda0003f25270 */
[----:B------:R-:W-:Y:S05]  /*0180*/  @!P1 BREAK.RELIABLE B1 ;  /* 0x0000000000019942 */ /* 0x000fea0003800100 */
[----:B------:R-:W-:Y:S05]  /*0190*/  @!P1 BRA `(.L_x_3) ;  /* 0x00000000001c9947 */ /* 0x000fea0003800000 */
[----:B------:R-:W-:-:S07]  /*01a0*/  PRMT R4, R2, 0x7610, R4 ;  /* 0x0000761002047816 */ /* 0x000fce0000000004 */
.L_x_2:
[----:B------:R-:W-:Y:S05]  /*01b0*/  BSYNC.RELIABLE B1 ;  /* 0x0000000000017941 */ /* 0x000fea0003800100 */
.L_x_1:
[----:B-1----:R-:W-:-:S04]  /*01c0*/  PRMT R2, R4, 0x9910, RZ ;  /* 0x0000991004027816 */ /* 0x002fc800000000ff */
[----:B------:R-:W-:-:S13]  /*01d0*/  ISETP.NE.AND P0, PT, R3, R2, PT ;  /* 0x000000020300720c */ /* 0x000fda0003f05270 */
[----:B0-----:R-:W-:Y:S01]  /*01e0*/  @!P0 VIADD R5, R5, 0x1 ;  /* 0x0000000105058836 */ /* 0x001fe20000000000 */
[----:B------:R-:W-:Y:S06]  /*01f0*/  @!P0 BRA `(.L_x_4) ;  /* 0xfffffffc00b08947 */ /* 0x000fec000383ffff */
[----:B------:R-:W-:-:S13]  /*0200*/  PLOP3.LUT P0, PT, PT, PT, PT, 0x8, 0x80 ;  /* 0x000000000080781c */ /* 0x000fda0003f0e170 */
.L_x_3:
[----:B------:R-:W-:Y:S05]  /*0210*/  BSYNC.RECONVERGENT B0 ;  /* 0x0000000000007941 */ /* 0x000fea0003800200 */
.L_x_0:
[----:B------:R-:W-:Y:S05]  /*0220*/  WARPSYNC.ALL ;  /* 0x0000000000007948 */ /* 0x000fea0003800000 */
[----:B------:R-:W-:-:S04]  /*0230*/  LOP3.LUT P1, RZ, R3, 0xff, R4, 0xc8, !PT ;  /* 0x000000ff03ff7812 */ /* 0x000fc8000782c804 */
[----:B------:R-:W-:-:S13]  /*0240*/  PLOP3.LUT P0, PT, P0, P1, PT, 0x8f, 0xf8 ;  /* 0x0000000000f8781c */ /* 0x000fda0000703177 */
[----:B------:R-:W-:Y:S05]  /*0250*/  @P0 EXIT ;  /* 0x000000000000094d */ /* 0x000fea0003800000 */
[----:B------:R-:W1:Y:S01]  /*0260*/  S2R R4, SR_LANEID ;  /* 0x0000000000047919 */ /* 0x000e620000000000 */
[----:B------:R-:W2:Y:S01]  /*0270*/  LDC.64 R2, c[0x0][0x388] ;  /* 0x0000e200ff027b82 */ /* 0x000ea20000000a00 */
[----:B------:R-:W-:Y:S01]  /*0280*/  VOTEU.ANY UR4, UPT, PT ;  /* 0x0000000000047886 */ /* 0x000fe200038e0100 */
[----:B------:R-:W-:Y:S01]  /*0290*/  CREDUX.MIN.S32 UR5, R0 ;  /* 0x00000000000572cc */ /* 0x000fe20000008200 */
[----:B------:R-:W-:-:S12]  /*02a0*/  UFLO.U32 UR4, UR4 ;  /* 0x00000004000472bd */ /* 0x000fd800080e0000 */
[----:B0-----:R-:W-:Y:S01]  /*02b0*/  IMAD.U32 R5, RZ, RZ, UR5 ;  /* 0x00000005ff057e24 */ /* 0x001fe2000f8e00ff */
[----:B-1----:R-:W-:-:S13]  /*02c0*/  ISETP.EQ.U32.AND P0, PT, R4, UR4, PT ;  /* 0x0000000404007c0c */ /* 0x002fda000bf02070 */
[----:B--2---:R-:W-:Y:S01]  /*02d0*/  @P0 REDG.E.MIN.S32.STRONG.GPU desc[UR6][R2.64], R5 ;  /* 0x000000050200098e */ /* 0x004fe2000c92e306 */
[----:B------:R-:W-:Y:S05]  /*02e0*/  EXIT ;  /* 0x000000000000794d */ /* 0x000fea0003800000 */
.L_x_5:
[----:B------:R-:W-:-:S00]  /*02f0*/  BRA `(.L_x_5) ;  /* 0xfffffffc00fc7947 */ /* 0x000fc0000383ffff */
[----:B------:R-:W-:-:S00]  /*0300*/  NOP ;  /* 0x0000000000007918 */ /* 0x000fc00000000000 */
[----:B------:R-:W-:-:S00]  /*0310*/  NOP ;  /* 0x0000000000007918 */ /* 0x000fc00000000000 */
[----:B------:R-:W-:-:S00]  /*0320*/  NOP ;  /* 0x0000000000007918 */ /* 0x000fc00000000000 */
[----:B------:R-:W-:-:S00]  /*0330*/  NOP ;  /* 0x0000000000007918 */ /* 0x000fc00000000000 */
[----:B------:R-:W-:-:S00]  /*0340*/  NOP ;  /* 0x0000000000007918 */ /* 0x000fc00000000000 */
[----:B------:R-:W-:-:S00]  /*0350*/  NOP ;  /* 0x0000000000007918 */ /* 0x000fc00000000000 */
[----:B------:R-:W-:-:S00]  /*0360*/  NOP ;  /* 0x0000000000007918 */ /* 0x000fc00000000000 */
[----:B------:R-:W-:-:S00]  /*0370*/  NOP ;  /* 0x0000000000007918 */ /* 0x000fc00000000000 */
.L_x_6:


//--------------------- .nv.shared.reserved.0     --------------------------
	.section	.nv.shared.reserved.0,"aw",@nobits
	.weak		__nv_reservedSMEM_offset_0_alias
	.size		__nv_reservedSMEM_offset_0_alias, 0, 64
	.other		__nv_reservedSMEM_offset_0_alias,@"STO_CUDA_RESERVED_SHARED STV_DEFAULT"
__nv_reservedSMEM_offset_0_alias:
	.zero		0
	.zero		64


//--------------------- .nv.constant0._Z4findPcPii --------------------------
	.section	.nv.constant0._Z4findPcPii,"a",@progbits
	.sectionflags	@""
	.align	4
.nv.constant0._Z4findPcPii:
	.zero		916


//--------------------- SYMBOLS --------------------------

	.type		.nv.reservedSmem.offset0,@object
	.size		.nv.reservedSmem.offset0,0x4
